//
// Generated by NVIDIA NVVM Compiler
//
// Compiler Build ID: CL-36424714
// Cuda compilation tools, release 13.0, V13.0.88
// Based on NVVM 20.0.0
//

.version 9.0
.target sm_100
.address_size 64

	// .globl	_Z9T_binary3PiS_
// _ZZ10plusing2_wPiS_E5sdata has been demoted
// _ZZ4max1PiE5sdata has been demoted

.visible .entry _Z9T_binary3PiS_(
	.param .u64 .ptr .align 1 _Z9T_binary3PiS__param_0,
	.param .u64 .ptr .align 1 _Z9T_binary3PiS__param_1
)
{
	.reg .b32 	%r<10>;
	.reg .b64 	%rd<11>;

	ld.param.u64 	%rd1, [_Z9T_binary3PiS__param_0];
	ld.param.u64 	%rd2, [_Z9T_binary3PiS__param_1];
	cvta.to.global.u64 	%rd3, %rd1;
	cvta.to.global.u64 	%rd4, %rd2;
	mov.u32 	%r1, %ctaid.x;
	mov.u32 	%r2, %ntid.x;
	mul.lo.s32 	%r3, %r1, %r2;
	mov.u32 	%r4, %tid.x;
	mul.wide.u32 	%rd5, %r4, 4;
	add.s64 	%rd6, %rd4, %rd5;
	ld.global.u32 	%r5, [%rd6];
	div.u32 	%r6, %r1, %r5;
	and.b32  	%r7, %r6, 1;
	add.s32 	%r8, %r3, %r4;
	mul.wide.s32 	%rd7, %r8, 4;
	add.s64 	%rd8, %rd3, %rd7;
	st.global.u32 	[%rd8], %r7;
	st.global.u32 	[%rd8+2097152], %r7;
	mul.wide.s32 	%rd9, %r3, 4;
	add.s64 	%rd10, %rd3, %rd9;
	mov.b32 	%r9, 1;
	st.global.u32 	[%rd10+2097212], %r9;
	ret;

}
	// .globl	_Z4smthPiS_S_S_
.visible .entry _Z4smthPiS_S_S_(
	.param .u64 .ptr .align 1 _Z4smthPiS_S_S__param_0,
	.param .u64 .ptr .align 1 _Z4smthPiS_S_S__param_1,
	.param .u64 .ptr .align 1 _Z4smthPiS_S_S__param_2,
	.param .u64 .ptr .align 1 _Z4smthPiS_S_S__param_3
)
{
	.reg .b32 	%r<14>;
	.reg .b64 	%rd<18>;

	ld.param.u64 	%rd1, [_Z4smthPiS_S_S__param_0];
	ld.param.u64 	%rd2, [_Z4smthPiS_S_S__param_1];
	ld.param.u64 	%rd3, [_Z4smthPiS_S_S__param_2];
	ld.param.u64 	%rd4, [_Z4smthPiS_S_S__param_3];
	cvta.to.global.u64 	%rd5, %rd2;
	cvta.to.global.u64 	%rd6, %rd3;
	cvta.to.global.u64 	%rd7, %rd4;
	cvta.to.global.u64 	%rd8, %rd1;
	mov.u32 	%r1, %ctaid.x;
	mov.u32 	%r2, %ntid.x;
	mul.lo.s32 	%r3, %r1, %r2;
	mov.u32 	%r4, %tid.x;
	add.s32 	%r5, %r3, %r4;
	mul.wide.s32 	%rd9, %r5, 4;
	add.s64 	%rd10, %rd8, %rd9;
	ld.global.u32 	%r6, [%rd10];
	mul.wide.u32 	%rd11, %r4, 4;
	add.s64 	%rd12, %rd7, %rd11;
	ld.global.u32 	%r7, [%rd12];
	mul.lo.s32 	%r8, %r7, %r6;
	add.s64 	%rd13, %rd6, %rd9;
	st.global.u32 	[%rd13], %r8;
	st.global.u32 	[%rd13+2097152], %r8;
	ld.global.u32 	%r9, [%rd7+60];
	mul.wide.s32 	%rd14, %r3, 4;
	add.s64 	%rd15, %rd6, %rd14;
	st.global.u32 	[%rd15+2097212], %r9;
	ld.global.u32 	%r10, [%rd10];
	add.s64 	%rd16, %rd5, %rd11;
	ld.global.u32 	%r11, [%rd16];
	mul.lo.s32 	%r12, %r11, %r10;
	st.global.u32 	[%rd10], %r12;
	st.global.u32 	[%rd10+2097152], %r12;
	ld.global.u32 	%r13, [%rd5+60];
	add.s64 	%rd17, %rd8, %rd14;
	st.global.u32 	[%rd17+2097212], %r13;
	ret;

}
	// .globl	_Z10plusing2_wPiS_
.visible .entry _Z10plusing2_wPiS_(
	.param .u64 .ptr .align 1 _Z10plusing2_wPiS__param_0,
	.param .u64 .ptr .align 1 _Z10plusing2_wPiS__param_1
)
{
	.reg .pred 	%p<2>;
	.reg .b32 	%r<39>;
	.reg .b64 	%rd<9>;
	// demoted variable
	.shared .align 4 .b8 _ZZ10plusing2_wPiS_E5sdata[64];
	ld.param.u64 	%rd2, [_Z10plusing2_wPiS__param_0];
	ld.param.u64 	%rd1, [_Z10plusing2_wPiS__param_1];
	cvta.to.global.u64 	%rd3, %rd2;
	mov.u32 	%r2, %tid.x;
	mov.u32 	%r1, %ctaid.x;
	mov.u32 	%r3, %ntid.x;
	mad.lo.s32 	%r4, %r1, %r3, %r2;
	mul.wide.u32 	%rd4, %r4, 4;
	add.s64 	%rd5, %rd3, %rd4;
	ld.global.u32 	%r5, [%rd5];
	shl.b32 	%r6, %r2, 2;
	mov.u32 	%r7, _ZZ10plusing2_wPiS_E5sdata;
	add.s32 	%r8, %r7, %r6;
	st.shared.u32 	[%r8], %r5;
	bar.sync 	0;
	ld.shared.u32 	%r9, [_ZZ10plusing2_wPiS_E5sdata+4];
	ld.shared.u32 	%r10, [_ZZ10plusing2_wPiS_E5sdata];
	add.s32 	%r11, %r10, %r9;
	ld.shared.u32 	%r12, [_ZZ10plusing2_wPiS_E5sdata+8];
	add.s32 	%r13, %r12, %r11;
	ld.shared.u32 	%r14, [_ZZ10plusing2_wPiS_E5sdata+12];
	add.s32 	%r15, %r14, %r13;
	ld.shared.u32 	%r16, [_ZZ10plusing2_wPiS_E5sdata+16];
	add.s32 	%r17, %r16, %r15;
	ld.shared.u32 	%r18, [_ZZ10plusing2_wPiS_E5sdata+20];
	add.s32 	%r19, %r18, %r17;
	ld.shared.u32 	%r20, [_ZZ10plusing2_wPiS_E5sdata+24];
	add.s32 	%r21, %r20, %r19;
	ld.shared.u32 	%r22, [_ZZ10plusing2_wPiS_E5sdata+28];
	add.s32 	%r23, %r22, %r21;
	ld.shared.u32 	%r24, [_ZZ10plusing2_wPiS_E5sdata+32];
	add.s32 	%r25, %r24, %r23;
	ld.shared.u32 	%r26, [_ZZ10plusing2_wPiS_E5sdata+36];
	add.s32 	%r27, %r26, %r25;
	ld.shared.u32 	%r28, [_ZZ10plusing2_wPiS_E5sdata+40];
	add.s32 	%r29, %r28, %r27;
	ld.shared.u32 	%r30, [_ZZ10plusing2_wPiS_E5sdata+44];
	add.s32 	%r31, %r30, %r29;
	ld.shared.u32 	%r32, [_ZZ10plusing2_wPiS_E5sdata+48];
	add.s32 	%r33, %r32, %r31;
	ld.shared.u32 	%r34, [_ZZ10plusing2_wPiS_E5sdata+52];
	add.s32 	%r35, %r34, %r33;
	ld.shared.u32 	%r36, [_ZZ10plusing2_wPiS_E5sdata+56];
	add.s32 	%r37, %r36, %r35;
	st.shared.u32 	[_ZZ10plusing2_wPiS_E5sdata], %r37;
	bar.sync 	0;
	setp.ne.s32 	%p1, %r2, 0;
	@%p1 bra 	$L__BB2_2;
	cvta.to.global.u64 	%rd6, %rd1;
	ld.shared.u32 	%r38, [_ZZ10plusing2_wPiS_E5sdata];
	mul.wide.u32 	%rd7, %r1, 4;
	add.s64 	%rd8, %rd6, %rd7;
	st.global.u32 	[%rd8], %r38;
$L__BB2_2:
	ret;

}
	// .globl	_Z11plusing2_w2PiS_
.visible .entry _Z11plusing2_w2PiS_(
	.param .u64 .ptr .align 1 _Z11plusing2_w2PiS__param_0,
	.param .u64 .ptr .align 1 _Z11plusing2_w2PiS__param_1
)
{
	.reg .b32 	%r<9>;
	.reg .b64 	%rd<9>;

	ld.param.u64 	%rd1, [_Z11plusing2_w2PiS__param_0];
	ld.param.u64 	%rd2, [_Z11plusing2_w2PiS__param_1];
	cvta.to.global.u64 	%rd3, %rd1;
	cvta.to.global.u64 	%rd4, %rd2;
	mov.u32 	%r1, %ctaid.x;
	mov.u32 	%r2, %ntid.x;
	mov.u32 	%r3, %tid.x;
	mad.lo.s32 	%r4, %r1, %r2, %r3;
	mul.wide.u32 	%rd5, %r4, 4;
	add.s64 	%rd6, %rd4, %rd5;
	ld.global.u32 	%r5, [%rd6];
	ld.global.u32 	%r6, [%rd3+60];
	add.s32 	%r7, %r6, %r5;
	add.s32 	%r8, %r4, 32768;
	mul.wide.u32 	%rd7, %r8, 4;
	add.s64 	%rd8, %rd4, %rd7;
	st.global.u32 	[%rd8], %r7;
	ret;

}
	// .globl	_Z7zeroingPiS_i
.visible .entry _Z7zeroingPiS_i(
	.param .u64 .ptr .align 1 _Z7zeroingPiS_i_param_0,
	.param .u64 .ptr .align 1 _Z7zeroingPiS_i_param_1,
	.param .u32 _Z7zeroingPiS_i_param_2
)
{
	.reg .pred 	%p<2>;
	.reg .b32 	%r<8>;
	.reg .b64 	%rd<9>;

	ld.param.u64 	%rd3, [_Z7zeroingPiS_i_param_0];
	ld.param.u64 	%rd2, [_Z7zeroingPiS_i_param_1];
	ld.param.u32 	%r2, [_Z7zeroingPiS_i_param_2];
	cvta.to.global.u64 	%rd4, %rd3;
	mov.u32 	%r3, %ctaid.x;
	mov.u32 	%r4, %ntid.x;
	mov.u32 	%r5, %tid.x;
	mad.lo.s32 	%r1, %r3, %r4, %r5;
	mul.wide.s32 	%rd5, %r1, 4;
	add.s64 	%rd1, %rd4, %rd5;
	ld.global.u32 	%r6, [%rd1];
	setp.le.s32 	%p1, %r6, %r2;
	@%p1 bra 	$L__BB4_2;
	cvta.to.global.u64 	%rd6, %rd2;
	add.s64 	%rd8, %rd6, %rd5;
	mov.b32 	%r7, 0;
	st.global.u32 	[%rd8], %r7;
	st.global.u32 	[%rd1], %r7;
$L__BB4_2:
	ret;

}
	// .globl	_Z4max1Pi
.visible .entry _Z4max1Pi(
	.param .u64 .ptr .align 1 _Z4max1Pi_param_0
)
{
	.reg .pred 	%p<6>;
	.reg .b32 	%r<17>;
	.reg .b64 	%rd<7>;
	// demoted variable
	.shared .align 4 .b8 _ZZ4max1PiE5sdata[4096];
	ld.param.u64 	%rd2, [_Z4max1Pi_param_0];
	cvta.to.global.u64 	%rd1, %rd2;
	mov.u32 	%r1, %tid.x;
	mov.u32 	%r2, %ctaid.x;
	mov.u32 	%r16, %ntid.x;
	mad.lo.s32 	%r8, %r2, %r16, %r1;
	mul.wide.u32 	%rd3, %r8, 4;
	add.s64 	%rd4, %rd1, %rd3;
	ld.global.u32 	%r9, [%rd4];
	shl.b32 	%r10, %r1, 2;
	mov.u32 	%r11, _ZZ4max1PiE5sdata;
	add.s32 	%r4, %r11, %r10;
	st.shared.u32 	[%r4], %r9;
	bar.sync 	0;
	setp.lt.u32 	%p1, %r16, 2;
	@%p1 bra 	$L__BB5_5;
$L__BB5_1:
	mov.u32 	%r5, %r16;
	shr.u32 	%r16, %r5, 1;
	setp.ge.u32 	%p2, %r1, %r16;
	@%p2 bra 	$L__BB5_4;
	ld.shared.u32 	%r12, [%r4];
	shl.b32 	%r13, %r16, 2;
	add.s32 	%r14, %r4, %r13;
	ld.shared.u32 	%r7, [%r14];
	setp.ge.s32 	%p3, %r12, %r7;
	@%p3 bra 	$L__BB5_4;
	st.shared.u32 	[%r4], %r7;
$L__BB5_4:
	bar.sync 	0;
	setp.gt.u32 	%p4, %r5, 3;
	@%p4 bra 	$L__BB5_1;
$L__BB5_5:
	setp.ne.s32 	%p5, %r1, 0;
	@%p5 bra 	$L__BB5_7;
	ld.shared.u32 	%r15, [_ZZ4max1PiE5sdata];
	mul.wide.u32 	%rd5, %r2, 4;
	add.s64 	%rd6, %rd1, %rd5;
	st.global.u32 	[%rd6], %r15;
$L__BB5_7:
	ret;

}
	// .globl	_Z7kermax2Pii
.visible .entry _Z7kermax2Pii(
	.param .u64 .ptr .align 1 _Z7kermax2Pii_param_0,
	.param .u32 _Z7kermax2Pii_param_1
)
{
	.reg .pred 	%p<3>;
	.reg .b32 	%r<9>;
	.reg .b64 	%rd<7>;

	ld.param.u64 	%rd2, [_Z7kermax2Pii_param_0];
	ld.param.u32 	%r4, [_Z7kermax2Pii_param_1];
	mov.u32 	%r1, %tid.x;
	shr.u32 	%r5, %r4, 31;
	add.s32 	%r6, %r4, %r5;
	shr.s32 	%r2, %r6, 1;
	setp.ge.u32 	%p1, %r1, %r2;
	@%p1 bra 	$L__BB6_3;
	cvta.to.global.u64 	%rd3, %rd2;
	mul.wide.u32 	%rd4, %r1, 4;
	add.s64 	%rd1, %rd3, %rd4;
	ld.global.u32 	%r7, [%rd1];
	add.s32 	%r8, %r2, %r1;
	mul.wide.u32 	%rd5, %r8, 4;
	add.s64 	%rd6, %rd3, %rd5;
	ld.global.u32 	%r3, [%rd6];
	setp.ge.s32 	%p2, %r7, %r3;
	@%p2 bra 	$L__BB6_3;
	st.global.u32 	[%rd1], %r3;
$L__BB6_3:
	ret;

}


// ===== COMPILED SASS (sm_100) =====

	.target	sm_100

	.elftype	@"ET_EXEC"


//--------------------- .note.nv.tkinfo           --------------------------
	.section	.note.nv.tkinfo,"",@"SHT_NOTE"
	.sectionflags	@"SHF_NOTE_NV_TKINFO"
	.tkinfo
        /*0018*/ 	.word	0x00000002
        /*0030*/ 	.string	""
        /*0030*/ 	.string	"ptxas"
        /*0030*/ 	.string	"Cuda compilation tools, release 13.0, V13.0.88"
        /*0030*/ 	.string	"Build cuda_13.0.r13.0/compiler.36424714_0"
        /*0030*/ 	.string	"-arch sm_100 -m 64 "



//--------------------- .note.nv.cuinfo           --------------------------
	.section	.note.nv.cuinfo,"",@"SHT_NOTE"
	.sectionflags	@"SHF_NOTE_NV_CUINFO"
        /*0018*/ 	.short	0x0002
        /*001a*/ 	.short	0x0064
        /*001c*/ 	.short	0x0082
	.zero		2


//--------------------- .nv.info                  --------------------------
	.section	.nv.info,"",@"SHT_CUDA_INFO"
	.align	4


	//----- nvinfo : EIATTR_REGCOUNT
	.align		4
        /*0000*/ 	.byte	0x04, 0x2f
        /*0002*/ 	.short	(.L_1 - .L_0)
	.align		4
.L_0:
        /*0004*/ 	.word	index@(_Z9T_binary3PiS_)
        /*0008*/ 	.word	0x0000000c


	//----- nvinfo : EIATTR_FRAME_SIZE
	.align		4
.L_1:
        /*000c*/ 	.byte	0x04, 0x11
        /*000e*/ 	.short	(.L_3 - .L_2)
	.align		4
.L_2:
        /*0010*/ 	.word	index@(_Z9T_binary3PiS_)
        /*0014*/ 	.word	0x00000000


	//----- nvinfo : EIATTR_REGCOUNT
	.align		4
.L_3:
        /*0018*/ 	.byte	0x04, 0x2f
        /*001a*/ 	.short	(.L_5 - .L_4)
	.align		4
.L_4:
        /*001c*/ 	.word	index@(_Z4smthPiS_S_S_)
        /*0020*/ 	.word	0x00000018


	//----- nvinfo : EIATTR_FRAME_SIZE
	.align		4
.L_5:
        /*0024*/ 	.byte	0x04, 0x11
        /*0026*/ 	.short	(.L_7 - .L_6)
	.align		4
.L_6:
        /*0028*/ 	.word	index@(_Z4smthPiS_S_S_)
        /*002c*/ 	.word	0x00000000


	//----- nvinfo : EIATTR_REGCOUNT
	.align		4
.L_7:
        /*0030*/ 	.byte	0x04, 0x2f
        /*0032*/ 	.short	(.L_9 - .L_8)
	.align		4
.L_8:
        /*0034*/ 	.word	index@(_Z10plusing2_wPiS_)
        /*0038*/ 	.word	0x0000001a


	//----- nvinfo : EIATTR_FRAME_SIZE
	.align		4
.L_9:
        /*003c*/ 	.byte	0x04, 0x11
        /*003e*/ 	.short	(.L_11 - .L_10)
	.align		4
.L_10:
        /*0040*/ 	.word	index@(_Z10plusing2_wPiS_)
        /*0044*/ 	.word	0x00000000


	//----- nvinfo : EIATTR_REGCOUNT
	.align		4
.L_11:
        /*0048*/ 	.byte	0x04, 0x2f
        /*004a*/ 	.short	(.L_13 - .L_12)
	.align		4
.L_12:
        /*004c*/ 	.word	index@(_Z11plusing2_w2PiS_)
        /*0050*/ 	.word	0x0000000c


	//----- nvinfo : EIATTR_FRAME_SIZE
	.align		4
.L_13:
        /*0054*/ 	.byte	0x04, 0x11
        /*0056*/ 	.short	(.L_15 - .L_14)
	.align		4
.L_14:
        /*0058*/ 	.word	index@(_Z11plusing2_w2PiS_)
        /*005c*/ 	.word	0x00000000


	//----- nvinfo : EIATTR_REGCOUNT
	.align		4
.L_15:
        /*0060*/ 	.byte	0x04, 0x2f
        /*0062*/ 	.short	(.L_17 - .L_16)
	.align		4
.L_16:
        /*0064*/ 	.word	index@(_Z7zeroingPiS_i)
        /*0068*/ 	.word	0x0000000a


	//----- nvinfo : EIATTR_FRAME_SIZE
	.align		4
.L_17:
        /*006c*/ 	.byte	0x04, 0x11
        /*006e*/ 	.short	(.L_19 - .L_18)
	.align		4
.L_18:
        /*0070*/ 	.word	index@(_Z7zeroingPiS_i)
        /*0074*/ 	.word	0x00000000


	//----- nvinfo : EIATTR_REGCOUNT
	.align		4
.L_19:
        /*0078*/ 	.byte	0x04, 0x2f
        /*007a*/ 	.short	(.L_21 - .L_20)
	.align		4
.L_20:
        /*007c*/ 	.word	index@(_Z4max1Pi)
        /*0080*/ 	.word	0x0000000a


	//----- nvinfo : EIATTR_FRAME_SIZE
	.align		4
.L_21:
        /*0084*/ 	.byte	0x04, 0x11
        /*0086*/ 	.short	(.L_23 - .L_22)
	.align		4
.L_22:
        /*0088*/ 	.word	index@(_Z4max1Pi)
        /*008c*/ 	.word	0x00000000


	//----- nvinfo : EIATTR_REGCOUNT
	.align		4
.L_23:
        /*0090*/ 	.byte	0x04, 0x2f
        /*0092*/ 	.short	(.L_25 - .L_24)
	.align		4
.L_24:
        /*0094*/ 	.word	index@(_Z7kermax2Pii)
        /*0098*/ 	.word	0x0000000a


	//----- nvinfo : EIATTR_FRAME_SIZE
	.align		4
.L_25:
        /*009c*/ 	.byte	0x04, 0x11
        /*009e*/ 	.short	(.L_27 - .L_26)
	.align		4
.L_26:
        /*00a0*/ 	.word	index@(_Z7kermax2Pii)
        /*00a4*/ 	.word	0x00000000


	//----- nvinfo : EIATTR_MIN_STACK_SIZE
	.align		4
.L_27:
        /*00a8*/ 	.byte	0x04, 0x12
        /*00aa*/ 	.short	(.L_29 - .L_28)
	.align		4
.L_28:
        /*00ac*/ 	.word	index@(_Z7kermax2Pii)
        /*00b0*/ 	.word	0x00000000


	//----- nvinfo : EIATTR_MIN_STACK_SIZE
	.align		4
.L_29:
        /*00b4*/ 	.byte	0x04, 0x12
        /*00b6*/ 	.short	(.L_31 - .L_30)
	.align		4
.L_30:
        /*00b8*/ 	.word	index@(_Z4max1Pi)
        /*00bc*/ 	.word	0x00000000


	//----- nvinfo : EIATTR_MIN_STACK_SIZE
	.align		4
.L_31:
        /*00c0*/ 	.byte	0x04, 0x12
        /*00c2*/ 	.short	(.L_33 - .L_32)
	.align		4
.L_32:
        /*00c4*/ 	.word	index@(_Z7zeroingPiS_i)
        /*00c8*/ 	.word	0x00000000


	//----- nvinfo : EIATTR_MIN_STACK_SIZE
	.align		4
.L_33:
        /*00cc*/ 	.byte	0x04, 0x12
        /*00ce*/ 	.short	(.L_35 - .L_34)
	.align		4
.L_34:
        /*00d0*/ 	.word	index@(_Z11plusing2_w2PiS_)
        /*00d4*/ 	.word	0x00000000


	//----- nvinfo : EIATTR_MIN_STACK_SIZE
	.align		4
.L_35:
        /*00d8*/ 	.byte	0x04, 0x12
        /*00da*/ 	.short	(.L_37 - .L_36)
	.align		4
.L_36:
        /*00dc*/ 	.word	index@(_Z10plusing2_wPiS_)
        /*00e0*/ 	.word	0x00000000


	//----- nvinfo : EIATTR_MIN_STACK_SIZE
	.align		4
.L_37:
        /*00e4*/ 	.byte	0x04, 0x12
        /*00e6*/ 	.short	(.L_39 - .L_38)
	.align		4
.L_38:
        /*00e8*/ 	.word	index@(_Z4smthPiS_S_S_)
        /*00ec*/ 	.word	0x00000000


	//----- nvinfo : EIATTR_MIN_STACK_SIZE
	.align		4
.L_39:
        /*00f0*/ 	.byte	0x04, 0x12
        /*00f2*/ 	.short	(.L_41 - .L_40)
	.align		4
.L_40:
        /*00f4*/ 	.word	index@(_Z9T_binary3PiS_)
        /*00f8*/ 	.word	0x00000000
.L_41:


//--------------------- .nv.compat                --------------------------
	.section	.nv.compat,"",@"SHT_CUDA_COMPAT_INFO"
	.align	4
        /*0000*/ 	.byte	0x02, 0x09, 0x00, 0x00, 0x02, 0x02, 0x01, 0x00, 0x02, 0x05, 0x05, 0x00, 0x03, 0x07, 0x01, 0x01
        /*0010*/ 	.byte	0x02, 0x03, 0x00, 0x00, 0x02, 0x06, 0x01, 0x00, 0x04, 0x0b, 0x08, 0x00, 0x09, 0x00, 0x00, 0x00
        /*0020*/ 	.byte	0x00, 0x00, 0x00, 0x00


//--------------------- .nv.info._Z7kermax2Pii    --------------------------
	.section	.nv.info._Z7kermax2Pii,"",@"SHT_CUDA_INFO"
	.sectionflags	@""
	.align	4


	//----- nvinfo : EIATTR_CUDA_API_VERSION
	.align		4
        /*0000*/ 	.byte	0x04, 0x37
        /*0002*/ 	.short	(.L_43 - .L_42)
.L_42:
        /*0004*/ 	.word	0x00000082


	//----- nvinfo : EIATTR_KPARAM_INFO
	.align		4
.L_43:
        /*0008*/ 	.byte	0x04, 0x17
        /*000a*/ 	.short	(.L_45 - .L_44)
.L_44:
        /*000c*/ 	.word	0x00000000
        /*0010*/ 	.short	0x0001
        /*0012*/ 	.short	0x0008
        /*0014*/ 	.byte	0x00, 0xf0, 0x11, 0x00


	//----- nvinfo : EIATTR_KPARAM_INFO
	.align		4
.L_45:
        /*0018*/ 	.byte	0x04, 0x17
        /*001a*/ 	.short	(.L_47 - .L_46)
.L_46:
        /*001c*/ 	.word	0x00000000
        /*0020*/ 	.short	0x0000
        /*0022*/ 	.short	0x0000
        /*0024*/ 	.byte	0x00, 0xf5, 0x21, 0x00


	//----- nvinfo : EIATTR_SPARSE_MMA_MASK
	.align		4
.L_47:
        /*0028*/ 	.byte	0x03, 0x50
        /*002a*/ 	.short	0x0000


	//----- nvinfo : EIATTR_MAXREG_COUNT
	.align		4
        /*002c*/ 	.byte	0x03, 0x1b
        /*002e*/ 	.short	0x00ff


	//----- nvinfo : EIATTR_MERCURY_ISA_VERSION
	.align		4
        /*0030*/ 	.byte	0x03, 0x5f
        /*0032*/ 	.short	0x0101


	//----- nvinfo : EIATTR_VRC_CTA_INIT_COUNT
	.align		4
        /*0034*/ 	.byte	0x02, 0x4a
	.zero		1
	.zero		1


	//----- nvinfo : EIATTR_EXIT_INSTR_OFFSETS
	.align		4
        /*0038*/ 	.byte	0x04, 0x1c
        /*003a*/ 	.short	(.L_49 - .L_48)


	//   ....[0]....
.L_48:
        /*003c*/ 	.word	0x00000060


	//   ....[1]....
        /*0040*/ 	.word	0x000000f0


	//   ....[2]....
        /*0044*/ 	.word	0x00000110


	//----- nvinfo : EIATTR_CBANK_PARAM_SIZE
	.align		4
.L_49:
        /*0048*/ 	.byte	0x03, 0x19
        /*004a*/ 	.short	0x000c


	//----- nvinfo : EIATTR_PARAM_CBANK
	.align		4
        /*004c*/ 	.byte	0x04, 0x0a
        /*004e*/ 	.short	(.L_51 - .L_50)
	.align		4
.L_50:
        /*0050*/ 	.word	index@(.nv.constant0._Z7kermax2Pii)
        /*0054*/ 	.short	0x0380
        /*0056*/ 	.short	0x000c


	//----- nvinfo : EIATTR_SW_WAR
	.align		4
.L_51:
        /*0058*/ 	.byte	0x04, 0x36
        /*005a*/ 	.short	(.L_53 - .L_52)
.L_52:
        /*005c*/ 	.word	0x00000008
.L_53:


//--------------------- .nv.info._Z4max1Pi        --------------------------
	.section	.nv.info._Z4max1Pi,"",@"SHT_CUDA_INFO"
	.sectionflags	@""
	.align	4


	//----- nvinfo : EIATTR_CUDA_API_VERSION
	.align		4
        /*0000*/ 	.byte	0x04, 0x37
        /*0002*/ 	.short	(.L_55 - .L_54)
.L_54:
        /*0004*/ 	.word	0x00000082


	//----- nvinfo : EIATTR_KPARAM_INFO
	.align		4
.L_55:
        /*0008*/ 	.byte	0x04, 0x17
        /*000a*/ 	.short	(.L_57 - .L_56)
.L_56:
        /*000c*/ 	.word	0x00000000
        /*0010*/ 	.short	0x0000
        /*0012*/ 	.short	0x0000
        /*0014*/ 	.byte	0x00, 0xf5, 0x21, 0x00


	//----- nvinfo : EIATTR_SPARSE_MMA_MASK
	.align		4
.L_57:
        /*0018*/ 	.byte	0x03, 0x50
        /*001a*/ 	.short	0x0000


	//----- nvinfo : EIATTR_MAXREG_COUNT
	.align		4
        /*001c*/ 	.byte	0x03, 0x1b
        /*001e*/ 	.short	0x00ff


	//----- nvinfo : EIATTR_NUM_BARRIERS
	.align		4
        /*0020*/ 	.byte	0x02, 0x4c
        /*0022*/ 	.byte	0x01
	.zero		1


	//----- nvinfo : EIATTR_MERCURY_ISA_VERSION
	.align		4
        /*0024*/ 	.byte	0x03, 0x5f
        /*0026*/ 	.short	0x0101


	//----- nvinfo : EIATTR_VRC_CTA_INIT_COUNT
	.align		4
        /*0028*/ 	.byte	0x02, 0x4a
	.zero		1
	.zero		1


	//----- nvinfo : EIATTR_EXIT_INSTR_OFFSETS
	.align		4
        /*002c*/ 	.byte	0x04, 0x1c
        /*002e*/ 	.short	(.L_59 - .L_58)


	//   ....[0]....
.L_58:
        /*0030*/ 	.word	0x00000210


	//   ....[1]....
        /*0034*/ 	.word	0x00000290


	//----- nvinfo : EIATTR_CRS_STACK_SIZE
	.align		4
.L_59:
        /*0038*/ 	.byte	0x04, 0x1e
        /*003a*/ 	.short	(.L_61 - .L_60)
.L_60:
        /*003c*/ 	.word	0x00000000


	//----- nvinfo : EIATTR_CBANK_PARAM_SIZE
	.align		4
.L_61:
        /*0040*/ 	.byte	0x03, 0x19
        /*0042*/ 	.short	0x0008


	//----- nvinfo : EIATTR_PARAM_CBANK
	.align		4
        /*0044*/ 	.byte	0x04, 0x0a
        /*0046*/ 	.short	(.L_63 - .L_62)
	.align		4
.L_62:
        /*0048*/ 	.word	index@(.nv.constant0._Z4max1Pi)
        /*004c*/ 	.short	0x0380
        /*004e*/ 	.short	0x0008


	//----- nvinfo : EIATTR_SW_WAR
	.align		4
.L_63:
        /*0050*/ 	.byte	0x04, 0x36
        /*0052*/ 	.short	(.L_65 - .L_64)
.L_64:
        /*0054*/ 	.word	0x00000008
.L_65:


//--------------------- .nv.info._Z7zeroingPiS_i  --------------------------
	.section	.nv.info._Z7zeroingPiS_i,"",@"SHT_CUDA_INFO"
	.sectionflags	@""
	.align	4


	//----- nvinfo : EIATTR_CUDA_API_VERSION
	.align		4
        /*0000*/ 	.byte	0x04, 0x37
        /*0002*/ 	.short	(.L_67 - .L_66)
.L_66:
        /*0004*/ 	.word	0x00000082


	//----- nvinfo : EIATTR_KPARAM_INFO
	.align		4
.L_67:
        /*0008*/ 	.byte	0x04, 0x17
        /*000a*/ 	.short	(.L_69 - .L_68)
.L_68:
        /*000c*/ 	.word	0x00000000
        /*0010*/ 	.short	0x0002
        /*0012*/ 	.short	0x0010
        /*0014*/ 	.byte	0x00, 0xf0, 0x11, 0x00


	//----- nvinfo : EIATTR_KPARAM_INFO
	.align		4
.L_69:
        /*0018*/ 	.byte	0x04, 0x17
        /*001a*/ 	.short	(.L_71 - .L_70)
.L_70:
        /*001c*/ 	.word	0x00000000
        /*0020*/ 	.short	0x0001
        /*0022*/ 	.short	0x0008
        /*0024*/ 	.byte	0x00, 0xf5, 0x21, 0x00


	//----- nvinfo : EIATTR_KPARAM_INFO
	.align		4
.L_71:
        /*0028*/ 	.byte	0x04, 0x17
        /*002a*/ 	.short	(.L_73 - .L_72)
.L_72:
        /*002c*/ 	.word	0x00000000
        /*0030*/ 	.short	0x0000
        /*0032*/ 	.short	0x0000
        /*0034*/ 	.byte	0x00, 0xf5, 0x21, 0x00


	//----- nvinfo : EIATTR_SPARSE_MMA_MASK
	.align		4
.L_73:
        /*0038*/ 	.byte	0x03, 0x50
        /*003a*/ 	.short	0x0000


	//----- nvinfo : EIATTR_MAXREG_COUNT
	.align		4
        /*003c*/ 	.byte	0x03, 0x1b
        /*003e*/ 	.short	0x00ff


	//----- nvinfo : EIATTR_MERCURY_ISA_VERSION
	.align		4
        /*0040*/ 	.byte	0x03, 0x5f
        /*0042*/ 	.short	0x0101


	//----- nvinfo : EIATTR_VRC_CTA_INIT_COUNT
	.align		4
        /*0044*/ 	.byte	0x02, 0x4a
	.zero		1
	.zero		1


	//----- nvinfo : EIATTR_EXIT_INSTR_OFFSETS
	.align		4
        /*0048*/ 	.byte	0x04, 0x1c
        /*004a*/ 	.short	(.L_75 - .L_74)


	//   ....[0]....
.L_74:
        /*004c*/ 	.word	0x000000b0


	//   ....[1]....
        /*0050*/ 	.word	0x00000100


	//----- nvinfo : EIATTR_CBANK_PARAM_SIZE
	.align		4
.L_75:
        /*0054*/ 	.byte	0x03, 0x19
        /*0056*/ 	.short	0x0014


	//----- nvinfo : EIATTR_PARAM_CBANK
	.align		4
        /*0058*/ 	.byte	0x04, 0x0a
        /*005a*/ 	.short	(.L_77 - .L_76)
	.align		4
.L_76:
        /*005c*/ 	.word	index@(.nv.constant0._Z7zeroingPiS_i)
        /*0060*/ 	.short	0x0380
        /*0062*/ 	.short	0x0014


	//----- nvinfo : EIATTR_SW_WAR
	.align		4
.L_77:
        /*0064*/ 	.byte	0x04, 0x36
        /*0066*/ 	.short	(.L_79 - .L_78)
.L_78:
        /*0068*/ 	.word	0x00000008
.L_79:


//--------------------- .nv.info._Z11plusing2_w2PiS_ --------------------------
	.section	.nv.info._Z11plusing2_w2PiS_,"",@"SHT_CUDA_INFO"
	.sectionflags	@""
	.align	4


	//----- nvinfo : EIATTR_CUDA_API_VERSION
	.align		4
        /*0000*/ 	.byte	0x04, 0x37
        /*0002*/ 	.short	(.L_81 - .L_80)
.L_80:
        /*0004*/ 	.word	0x00000082


	//----- nvinfo : EIATTR_KPARAM_INFO
	.align		4
.L_81:
        /*0008*/ 	.byte	0x04, 0x17
        /*000a*/ 	.short	(.L_83 - .L_82)
.L_82:
        /*000c*/ 	.word	0x00000000
        /*0010*/ 	.short	0x0001
        /*0012*/ 	.short	0x0008
        /*0014*/ 	.byte	0x00, 0xf5, 0x21, 0x00


	//----- nvinfo : EIATTR_KPARAM_INFO
	.align		4
.L_83:
        /*0018*/ 	.byte	0x04, 0x17
        /*001a*/ 	.short	(.L_85 - .L_84)
.L_84:
        /*001c*/ 	.word	0x00000000
        /*0020*/ 	.short	0x0000
        /*0022*/ 	.short	0x0000
        /*0024*/ 	.byte	0x00, 0xf5, 0x21, 0x00


	//----- nvinfo : EIATTR_SPARSE_MMA_MASK
	.align		4
.L_85:
        /*0028*/ 	.byte	0x03, 0x50
        /*002a*/ 	.short	0x0000


	//----- nvinfo : EIATTR_MAXREG_COUNT
	.align		4
        /*002c*/ 	.byte	0x03, 0x1b
        /*002e*/ 	.short	0x00ff


	//----- nvinfo : EIATTR_MERCURY_ISA_VERSION
	.align		4
        /*0030*/ 	.byte	0x03, 0x5f
        /*0032*/ 	.short	0x0101


	//----- nvinfo : EIATTR_VRC_CTA_INIT_COUNT
	.align		4
        /*0034*/ 	.byte	0x02, 0x4a
	.zero		1
	.zero		1


	//----- nvinfo : EIATTR_EXIT_INSTR_OFFSETS
	.align		4
        /*0038*/ 	.byte	0x04, 0x1c
        /*003a*/ 	.short	(.L_87 - .L_86)


	//   ....[0]....
.L_86:
        /*003c*/ 	.word	0x000000f0


	//----- nvinfo : EIATTR_CBANK_PARAM_SIZE
	.align		4
.L_87:
        /*0040*/ 	.byte	0x03, 0x19
        /*0042*/ 	.short	0x0010


	//----- nvinfo : EIATTR_PARAM_CBANK
	.align		4
        /*0044*/ 	.byte	0x04, 0x0a
        /*0046*/ 	.short	(.L_89 - .L_88)
	.align		4
.L_88:
        /*0048*/ 	.word	index@(.nv.constant0._Z11plusing2_w2PiS_)
        /*004c*/ 	.short	0x0380
        /*004e*/ 	.short	0x0010


	//----- nvinfo : EIATTR_SW_WAR
	.align		4
.L_89:
        /*0050*/ 	.byte	0x04, 0x36
        /*0052*/ 	.short	(.L_91 - .L_90)
.L_90:
        /*0054*/ 	.word	0x00000008
.L_91:


//--------------------- .nv.info._Z10plusing2_wPiS_ --------------------------
	.section	.nv.info._Z10plusing2_wPiS_,"",@"SHT_CUDA_INFO"
	.sectionflags	@""
	.align	4


	//----- nvinfo : EIATTR_CUDA_API_VERSION
	.align		4
        /*0000*/ 	.byte	0x04, 0x37
        /*0002*/ 	.short	(.L_93 - .L_92)
.L_92:
        /*0004*/ 	.word	0x00000082


	//----- nvinfo : EIATTR_KPARAM_INFO
	.align		4
.L_93:
        /*0008*/ 	.byte	0x04, 0x17
        /*000a*/ 	.short	(.L_95 - .L_94)
.L_94:
        /*000c*/ 	.word	0x00000000
        /*0010*/ 	.short	0x0001
        /*0012*/ 	.short	0x0008
        /*0014*/ 	.byte	0x00, 0xf5, 0x21, 0x00


	//----- nvinfo : EIATTR_KPARAM_INFO
	.align		4
.L_95:
        /*0018*/ 	.byte	0x04, 0x17
        /*001a*/ 	.short	(.L_97 - .L_96)
.L_96:
        /*001c*/ 	.word	0x00000000
        /*0020*/ 	.short	0x0000
        /*0022*/ 	.short	0x0000
        /*0024*/ 	.byte	0x00, 0xf5, 0x21, 0x00


	//----- nvinfo : EIATTR_SPARSE_MMA_MASK
	.align		4
.L_97:
        /*0028*/ 	.byte	0x03, 0x50
        /*002a*/ 	.short	0x0000


	//----- nvinfo : EIATTR_MAXREG_COUNT
	.align		4
        /*002c*/ 	.byte	0x03, 0x1b
        /*002e*/ 	.short	0x00ff


	//----- nvinfo : EIATTR_NUM_BARRIERS
	.align		4
        /*0030*/ 	.byte	0x02, 0x4c
        /*0032*/ 	.byte	0x01
	.zero		1


	//----- nvinfo : EIATTR_MERCURY_ISA_VERSION
	.align		4
        /*0034*/ 	.byte	0x03, 0x5f
        /*0036*/ 	.short	0x0101


	//----- nvinfo : EIATTR_UNUSED_LOAD_BYTE_OFFSET
	.align		4
        /*0038*/ 	.byte	0x04, 0x44
        /*003a*/ 	.short	(.L_99 - .L_98)


	//   ....[0]....
.L_98:
        /*003c*/ 	.word	0x00000130
        /*0040*/ 	.word	0x00000fff


	//----- nvinfo : EIATTR_VRC_CTA_INIT_COUNT
	.align		4
.L_99:
        /*0044*/ 	.byte	0x02, 0x4a
	.zero		1
	.zero		1


	//----- nvinfo : EIATTR_EXIT_INSTR_OFFSETS
	.align		4
        /*0048*/ 	.byte	0x04, 0x1c
        /*004a*/ 	.short	(.L_101 - .L_100)


	//   ....[0]....
.L_100:
        /*004c*/ 	.word	0x000001d0


	//   ....[1]....
        /*0050*/ 	.word	0x00000220


	//----- nvinfo : EIATTR_CBANK_PARAM_SIZE
	.align		4
.L_101:
        /*0054*/ 	.byte	0x03, 0x19
        /*0056*/ 	.short	0x0010


	//----- nvinfo : EIATTR_PARAM_CBANK
	.align		4
        /*0058*/ 	.byte	0x04, 0x0a
        /*005a*/ 	.short	(.L_103 - .L_102)
	.align		4
.L_102:
        /*005c*/ 	.word	index@(.nv.constant0._Z10plusing2_wPiS_)
        /*0060*/ 	.short	0x0380
        /*0062*/ 	.short	0x0010


	//----- nvinfo : EIATTR_SW_WAR
	.align		4
.L_103:
        /*0064*/ 	.byte	0x04, 0x36
        /*0066*/ 	.short	(.L_105 - .L_104)
.L_104:
        /*0068*/ 	.word	0x00000008
.L_105:


//--------------------- .nv.info._Z4smthPiS_S_S_  --------------------------
	.section	.nv.info._Z4smthPiS_S_S_,"",@"SHT_CUDA_INFO"
	.sectionflags	@""
	.align	4


	//----- nvinfo : EIATTR_CUDA_API_VERSION
	.align		4
        /*0000*/ 	.byte	0x04, 0x37
        /*0002*/ 	.short	(.L_107 - .L_106)
.L_106:
        /*0004*/ 	.word	0x00000082


	//----- nvinfo : EIATTR_KPARAM_INFO
	.align		4
.L_107:
        /*0008*/ 	.byte	0x04, 0x17
        /*000a*/ 	.short	(.L_109 - .L_108)
.L_108:
        /*000c*/ 	.word	0x00000000
        /*0010*/ 	.short	0x0003
        /*0012*/ 	.short	0x0018
        /*0014*/ 	.byte	0x00, 0xf5, 0x21, 0x00


	//----- nvinfo : EIATTR_KPARAM_INFO
	.align		4
.L_109:
        /*0018*/ 	.byte	0x04, 0x17
        /*001a*/ 	.short	(.L_111 - .L_110)
.L_110:
        /*001c*/ 	.word	0x00000000
        /*0020*/ 	.short	0x0002
        /*0022*/ 	.short	0x0010
        /*0024*/ 	.byte	0x00, 0xf5, 0x21, 0x00


	//----- nvinfo : EIATTR_KPARAM_INFO
	.align		4
.L_111:
        /*0028*/ 	.byte	0x04, 0x17
        /*002a*/ 	.short	(.L_113 - .L_112)
.L_112:
        /*002c*/ 	.word	0x00000000
        /*0030*/ 	.short	0x0001
        /*0032*/ 	.short	0x0008
        /*0034*/ 	.byte	0x00, 0xf5, 0x21, 0x00


	//----- nvinfo : EIATTR_KPARAM_INFO
	.align		4
.L_113:
        /*0038*/ 	.byte	0x04, 0x17
        /*003a*/ 	.short	(.L_115 - .L_114)
.L_114:
        /*003c*/ 	.word	0x00000000
        /*0040*/ 	.short	0x0000
        /*0042*/ 	.short	0x0000
        /*0044*/ 	.byte	0x00, 0xf5, 0x21, 0x00


	//----- nvinfo : EIATTR_SPARSE_MMA_MASK
	.align		4
.L_115:
        /*0048*/ 	.byte	0x03, 0x50
        /*004a*/ 	.short	0x0000


	//----- nvinfo : EIATTR_MAXREG_COUNT
	.align		4
        /*004c*/ 	.byte	0x03, 0x1b
        /*004e*/ 	.short	0x00ff


	//----- nvinfo : EIATTR_MERCURY_ISA_VERSION
	.align		4
        /*0050*/ 	.byte	0x03, 0x5f
        /*0052*/ 	.short	0x0101


	//----- nvinfo : EIATTR_VRC_CTA_INIT_COUNT
	.align		4
        /*0054*/ 	.byte	0x02, 0x4a
	.zero		1
	.zero		1


	//----- nvinfo : EIATTR_EXIT_INSTR_OFFSETS
	.align		4
        /*0058*/ 	.byte	0x04, 0x1c
        /*005a*/ 	.short	(.L_117 - .L_116)


	//   ....[0]....
.L_116:
        /*005c*/ 	.word	0x00000210


	//----- nvinfo : EIATTR_CBANK_PARAM_SIZE
	.align		4
.L_117:
        /*0060*/ 	.byte	0x03, 0x19
        /*0062*/ 	.short	0x0020


	//----- nvinfo : EIATTR_PARAM_CBANK
	.align		4
        /*0064*/ 	.byte	0x04, 0x0a
        /*0066*/ 	.short	(.L_119 - .L_118)
	.align		4
.L_118:
        /*0068*/ 	.word	index@(.nv.constant0._Z4smthPiS_S_S_)
        /*006c*/ 	.short	0x0380
        /*006e*/ 	.short	0x0020


	//----- nvinfo : EIATTR_SW_WAR
	.align		4
.L_119:
        /*0070*/ 	.byte	0x04, 0x36
        /*0072*/ 	.short	(.L_121 - .L_120)
.L_120:
        /*0074*/ 	.word	0x00000008
.L_121:


//--------------------- .nv.info._Z9T_binary3PiS_ --------------------------
	.section	.nv.info._Z9T_binary3PiS_,"",@"SHT_CUDA_INFO"
	.sectionflags	@""
	.align	4


	//----- nvinfo : EIATTR_CUDA_API_VERSION
	.align		4
        /*0000*/ 	.byte	0x04, 0x37
        /*0002*/ 	.short	(.L_123 - .L_122)
.L_122:
        /*0004*/ 	.word	0x00000082


	//----- nvinfo : EIATTR_KPARAM_INFO
	.align		4
.L_123:
        /*0008*/ 	.byte	0x04, 0x17
        /*000a*/ 	.short	(.L_125 - .L_124)
.L_124:
        /*000c*/ 	.word	0x00000000
        /*0010*/ 	.short	0x0001
        /*0012*/ 	.short	0x0008
        /*0014*/ 	.byte	0x00, 0xf5, 0x21, 0x00


	//----- nvinfo : EIATTR_KPARAM_INFO
	.align		4
.L_125:
        /*0018*/ 	.byte	0x04, 0x17
        /*001a*/ 	.short	(.L_127 - .L_126)
.L_126:
        /*001c*/ 	.word	0x00000000
        /*0020*/ 	.short	0x0000
        /*0022*/ 	.short	0x0000
        /*0024*/ 	.byte	0x00, 0xf5, 0x21, 0x00


	//----- nvinfo : EIATTR_SPARSE_MMA_MASK
	.align		4
.L_127:
        /*0028*/ 	.byte	0x03, 0x50
        /*002a*/ 	.short	0x0000


	//----- nvinfo : EIATTR_MAXREG_COUNT
	.align		4
        /*002c*/ 	.byte	0x03, 0x1b
        /*002e*/ 	.short	0x00ff


	//----- nvinfo : EIATTR_MERCURY_ISA_VERSION
	.align		4
        /*0030*/ 	.byte	0x03, 0x5f
        /*0032*/ 	.short	0x0101


	//----- nvinfo : EIATTR_VRC_CTA_INIT_COUNT
	.align		4
        /*0034*/ 	.byte	0x02, 0x4a
	.zero		1
	.zero		1


	//----- nvinfo : EIATTR_EXIT_INSTR_OFFSETS
	.align		4
        /*0038*/ 	.byte	0x04, 0x1c
        /*003a*/ 	.short	(.L_129 - .L_128)


	//   ....[0]....
.L_128:
        /*003c*/ 	.word	0x00000240


	//----- nvinfo : EIATTR_CBANK_PARAM_SIZE
	.align		4
.L_129:
        /*0040*/ 	.byte	0x03, 0x19
        /*0042*/ 	.short	0x0010


	//----- nvinfo : EIATTR_PARAM_CBANK
	.align		4
        /*0044*/ 	.byte	0x04, 0x0a
        /*0046*/ 	.short	(.L_131 - .L_130)
	.align		4
.L_130:
        /*0048*/ 	.word	index@(.nv.constant0._Z9T_binary3PiS_)
        /*004c*/ 	.short	0x0380
        /*004e*/ 	.short	0x0010


	//----- nvinfo : EIATTR_SW_WAR
	.align		4
.L_131:
        /*0050*/ 	.byte	0x04, 0x36
        /*0052*/ 	.short	(.L_133 - .L_132)
.L_132:
        /*0054*/ 	.word	0x00000008
.L_133:


//--------------------- .nv.callgraph             --------------------------
	.section	.nv.callgraph,"",@"SHT_CUDA_CALLGRAPH"
	.align	4
	.sectionentsize	8
	.align		4
        /*0000*/ 	.word	0x00000000
	.align		4
        /*0004*/ 	.word	0xffffffff
	.align		4
        /*0008*/ 	.word	0x00000000
	.align		4
        /*000c*/ 	.word	0xfffffffe
	.align		4
        /*0010*/ 	.word	0x00000000
	.align		4
        /*0014*/ 	.word	0xfffffffd
	.align		4
        /*0018*/ 	.word	0x00000000
	.align		4
        /*001c*/ 	.word	0xfffffffc


//--------------------- .text._Z7kermax2Pii       --------------------------
	.section	.text._Z7kermax2Pii,"ax",@progbits
	.align	128
        .global         _Z7kermax2Pii
        .type           _Z7kermax2Pii,@function
        .size           _Z7kermax2Pii,(.L_x_11 - _Z7kermax2Pii)
        .other          _Z7kermax2Pii,@"STO_CUDA_ENTRY STV_DEFAULT"
_Z7kermax2Pii:
.text._Z7kermax2Pii:
[----:B------:R-:W-:Y:S01]  /*0000*/  LDC R1, c[0x0][0x37c] ;  /* 0x0000df00ff017b82 */ /* 0x000fe20000000800 */
[----:B------:R-:W0:Y:S01]  /*0010*/  S2R R7, SR_TID.X ;  /* 0x0000000000077919 */ /* 0x000e220000002100 */
[----:B------:R-:W1:Y:S02]  /*0020*/  LDCU UR4, c[0x0][0x388] ;  /* 0x00007100ff0477ac */ /* 0x000e640008000800 */
[----:B-1----:R-:W-:-:S04]  /*0030*/  ULEA.HI UR4, UR4, UR4, URZ, 0x1 ;  /* 0x0000000404047291 */ /* 0x002fc8000f8f08ff */
[----:B------:R-:W-:-:S06]  /*0040*/  USHF.R.S32.HI UR4, URZ, 0x1, UR4 ;  /* 0x00000001ff047899 */ /* 0x000fcc0008011404 */
[----:B0-----:R-:W-:-:S13]  /*0050*/  ISETP.GE.U32.AND P0, PT, R7, UR4, PT ;  /* 0x0000000407007c0c */ /* 0x001fda000bf06070 */
[----:B------:R-:W-:Y:S05]  /*0060*/  @P0 EXIT ;  /* 0x000000000000094d */ /* 0x000fea0003800000 */
[----:B------:R-:W0:Y:S01]  /*0070*/  LDC.64 R2, c[0x0][0x380] ;  /* 0x0000e000ff027b82 */ /* 0x000e220000000a00 */
[----:B------:R-:W1:Y:S01]  /*0080*/  LDCU.64 UR6, c[0x0][0x358] ;  /* 0x00006b00ff0677ac */ /* 0x000e620008000a00 */
[----:B------:R-:W-:-:S05]  /*0090*/  IADD3 R5, PT, PT, R7, UR4, RZ ;  /* 0x0000000407057c10 */ /* 0x000fca000fffe0ff */
[----:B0-----:R-:W-:-:S04]  /*00a0*/  IMAD.WIDE.U32 R4, R5, 0x4, R2 ;  /* 0x0000000405047825 */ /* 0x001fc800078e0002 */
[----:B------:R-:W-:Y:S02]  /*00b0*/  IMAD.WIDE.U32 R2, R7, 0x4, R2 ;  /* 0x0000000407027825 */ /* 0x000fe400078e0002 */
[----:B-1----:R-:W2:Y:S04]  /*00c0*/  LDG.E R5, desc[UR6][R4.64] ;  /* 0x0000000604057981 */ /* 0x002ea8000c1e1900 */
[----:B------:R-:W2:Y:S02]  /*00d0*/  LDG.E R0, desc[UR6][R2.64] ;  /* 0x0000000602007981 */ /* 0x000ea4000c1e1900 */
[----:B--2---:R-:W-:-:S13]  /*00e0*/  ISETP.GE.AND P0, PT, R0, R5, PT ;  /* 0x000000050000720c */ /* 0x004fda0003f06270 */
[----:B------:R-:W-:Y:S05]  /*00f0*/  @P0 EXIT ;  /* 0x000000000000094d */ /* 0x000fea0003800000 */
[----:B------:R-:W-:Y:S01]  /*0100*/  STG.E desc[UR6][R2.64], R5 ;  /* 0x0000000502007986 */ /* 0x000fe2000c101906 */
[----:B------:R-:W-:Y:S05]  /*0110*/  EXIT ;  /* 0x000000000000794d */ /* 0x000fea0003800000 */
.L_x_0:
[----:B------:R-:W-:-:S00]  /*0120*/  BRA `(.L_x_0) ;  /* 0xfffffffc00fc7947 */ /* 0x000fc0000383ffff */
[----:B------:R-:W-:-:S00]  /*0130*/  NOP ;  /* 0x0000000000007918 */ /* 0x000fc00000000000 */
        /* <DEDUP_REMOVED lines=12> */
.L_x_11:


//--------------------- .text._Z4max1Pi           --------------------------
	.section	.text._Z4max1Pi,"ax",@progbits
	.align	128
        .global         _Z4max1Pi
        .type           _Z4max1Pi,@function
        .size           _Z4max1Pi,(.L_x_12 - _Z4max1Pi)
        .other          _Z4max1Pi,@"STO_CUDA_ENTRY STV_DEFAULT"
_Z4max1Pi:
.text._Z4max1Pi:
[----:B------:R-:W-:Y:S01]  /*0000*/  LDC R1, c[0x0][0x37c] ;  /* 0x0000df00ff017b82 */ /* 0x000fe20000000800 */
[----:B------:R-:W0:Y:S07]  /*0010*/  S2R R7, SR_TID.X ;  /* 0x0000000000077919 */ /* 0x000e2e0000002100 */
[----:B------:R-:W1:Y:S01]  /*0020*/  LDC.64 R2, c[0x0][0x380] ;  /* 0x0000e000ff027b82 */ /* 0x000e620000000a00 */
[----:B------:R-:W0:Y:S01]  /*0030*/  LDCU UR8, c[0x0][0x360] ;  /* 0x00006c00ff0877ac */ /* 0x000e220008000800 */
[----:B------:R-:W0:Y:S01]  /*0040*/  S2R R4, SR_CTAID.X ;  /* 0x0000000000047919 */ /* 0x000e220000002500 */
[----:B------:R-:W2:Y:S01]  /*0050*/  LDCU.64 UR6, c[0x0][0x358] ;  /* 0x00006b00ff0677ac */ /* 0x000ea20008000a00 */
[----:B0-----:R-:W-:-:S04]  /*0060*/  IMAD R5, R4, UR8, R7 ;  /* 0x0000000804057c24 */ /* 0x001fc8000f8e0207 */
[----:B-1----:R-:W-:-:S06]  /*0070*/  IMAD.WIDE.U32 R2, R5, 0x4, R2 ;  /* 0x0000000405027825 */ /* 0x002fcc00078e0002 */
[----:B--2---:R-:W2:Y:S01]  /*0080*/  LDG.E R2, desc[UR6][R2.64] ;  /* 0x0000000602027981 */ /* 0x004ea2000c1e1900 */
[----:B------:R-:W0:Y:S01]  /*0090*/  S2UR UR5, SR_CgaCtaId ;  /* 0x00000000000579c3 */ /* 0x000e220000008800 */
[----:B------:R-:W-:Y:S01]  /*00a0*/  UMOV UR4, 0x400 ;  /* 0x0000040000047882 */ /* 0x000fe20000000000 */
[----:B------:R-:W-:Y:S02]  /*00b0*/  UISETP.GE.U32.AND UP0, UPT, UR8, 0x2, UPT ;  /* 0x000000020800788c */ /* 0x000fe4000bf06070 */
[----:B0-----:R-:W-:-:S06]  /*00c0*/  ULEA UR4, UR5, UR4, 0x18 ;  /* 0x0000000405047291 */ /* 0x001fcc000f8ec0ff */
[----:B------:R-:W-:-:S05]  /*00d0*/  LEA R5, R7, UR4, 0x2 ;  /* 0x0000000407057c11 */ /* 0x000fca000f8e10ff */
[----:B--2---:R0:W-:Y:S01]  /*00e0*/  STS [R5], R2 ;  /* 0x0000000205007388 */ /* 0x0041e20000000800 */
[----:B------:R-:W-:Y:S06]  /*00f0*/  BAR.SYNC.DEFER_BLOCKING 0x0 ;  /* 0x0000000000007b1d */ /* 0x000fec0000010000 */
[----:B------:R-:W-:Y:S05]  /*0100*/  BRA.U !UP0, `(.L_x_1) ;  /* 0x00000001083c7547 */ /* 0x000fea000b800000 */
[----:B------:R-:W-:-:S07]  /*0110*/  IMAD.U32 R0, RZ, RZ, UR8 ;  /* 0x00000008ff007e24 */ /* 0x000fce000f8e00ff */
.L_x_4:
[--C-:B------:R-:W-:Y:S01]  /*0120*/  IMAD.MOV.U32 R6, RZ, RZ, R0.reuse ;  /* 0x000000ffff067224 */ /* 0x100fe200078e0000 */
[----:B------:R-:W-:Y:S01]  /*0130*/  SHF.R.U32.HI R0, RZ, 0x1, R0 ;  /* 0x00000001ff007819 */ /* 0x000fe20000011600 */
[----:B------:R-:W-:Y:S03]  /*0140*/  BSSY.RECONVERGENT B0, `(.L_x_2) ;  /* 0x0000008000007945 */ /* 0x000fe60003800200 */
[----:B------:R-:W-:-:S13]  /*0150*/  ISETP.GE.U32.AND P0, PT, R7, R0, PT ;  /* 0x000000000700720c */ /* 0x000fda0003f06070 */
[----:B-1----:R-:W-:Y:S05]  /*0160*/  @P0 BRA `(.L_x_3) ;  /* 0x0000000000140947 */ /* 0x002fea0003800000 */
[----:B------:R-:W-:Y:S01]  /*0170*/  IMAD R3, R0, 0x4, R5 ;  /* 0x0000000400037824 */ /* 0x000fe200078e0205 */
[----:B0-----:R-:W-:Y:S05]  /*0180*/  LDS R2, [R5] ;  /* 0x0000000005027984 */ /* 0x001fea0000000800 */
[----:B------:R-:W0:Y:S02]  /*0190*/  LDS R3, [R3] ;  /* 0x0000000003037984 */ /* 0x000e240000000800 */
[----:B0-----:R-:W-:-:S13]  /*01a0*/  ISETP.GE.AND P0, PT, R2, R3, PT ;  /* 0x000000030200720c */ /* 0x001fda0003f06270 */
[----:B------:R1:W-:Y:S02]  /*01b0*/  @!P0 STS [R5], R3 ;  /* 0x0000000305008388 */ /* 0x0003e40000000800 */
.L_x_3:
[----:B------:R-:W-:Y:S05]  /*01c0*/  BSYNC.RECONVERGENT B0 ;  /* 0x0000000000007941 */ /* 0x000fea0003800200 */
.L_x_2:
[----:B------:R-:W-:Y:S01]  /*01d0*/  BAR.SYNC.DEFER_BLOCKING 0x0 ;  /* 0x0000000000007b1d */ /* 0x000fe20000010000 */
[----:B------:R-:W-:-:S13]  /*01e0*/  ISETP.GT.U32.AND P0, PT, R6, 0x3, PT ;  /* 0x000000030600780c */ /* 0x000fda0003f04070 */
[----:B------:R-:W-:Y:S05]  /*01f0*/  @P0 BRA `(.L_x_4) ;  /* 0xfffffffc00c80947 */ /* 0x000fea000383ffff */
.L_x_1:
[----:B------:R-:W-:-:S13]  /*0200*/  ISETP.NE.AND P0, PT, R7, RZ, PT ;  /* 0x000000ff0700720c */ /* 0x000fda0003f05270 */
[----:B------:R-:W-:Y:S05]  /*0210*/  @P0 EXIT ;  /* 0x000000000000094d */ /* 0x000fea0003800000 */
[----:B------:R-:W2:Y:S01]  /*0220*/  S2UR UR5, SR_CgaCtaId ;  /* 0x00000000000579c3 */ /* 0x000ea20000008800 */
[----:B------:R-:W-:-:S07]  /*0230*/  UMOV UR4, 0x400 ;  /* 0x0000040000047882 */ /* 0x000fce0000000000 */
[----:B01----:R-:W0:Y:S01]  /*0240*/  LDC.64 R2, c[0x0][0x380] ;  /* 0x0000e000ff027b82 */ /* 0x003e220000000a00 */
[----:B--2---:R-:W-:Y:S01]  /*0250*/  ULEA UR4, UR5, UR4, 0x18 ;  /* 0x0000000405047291 */ /* 0x004fe2000f8ec0ff */
[----:B0-----:R-:W-:-:S08]  /*0260*/  IMAD.WIDE.U32 R2, R4, 0x4, R2 ;  /* 0x0000000404027825 */ /* 0x001fd000078e0002 */
[----:B------:R-:W0:Y:S04]  /*0270*/  LDS R5, [UR4] ;  /* 0x00000004ff057984 */ /* 0x000e280008000800 */
[----:B0-----:R-:W-:Y:S01]  /*0280*/  STG.E desc[UR6][R2.64], R5 ;  /* 0x0000000502007986 */ /* 0x001fe2000c101906 */
[----:B------:R-:W-:Y:S05]  /*0290*/  EXIT ;  /* 0x000000000000794d */ /* 0x000fea0003800000 */
.L_x_5:
        /* <DEDUP_REMOVED lines=14> */
.L_x_12:


//--------------------- .text._Z7zeroingPiS_i     --------------------------
	.section	.text._Z7zeroingPiS_i,"ax",@progbits
	.align	128
        .global         _Z7zeroingPiS_i
        .type           _Z7zeroingPiS_i,@function
        .size           _Z7zeroingPiS_i,(.L_x_13 - _Z7zeroingPiS_i)
        .other          _Z7zeroingPiS_i,@"STO_CUDA_ENTRY STV_DEFAULT"
_Z7zeroingPiS_i:
.text._Z7zeroingPiS_i:
[----:B------:R-:W-:Y:S01]  /*0000*/  LDC R1, c[0x0][0x37c] ;  /* 0x0000df00ff017b82 */ /* 0x000fe20000000800 */
[----:B------:R-:W0:Y:S07]  /*0010*/  S2R R0, SR_TID.X ;  /* 0x0000000000007919 */ /* 0x000e2e0000002100 */
[----:B------:R-:W0:Y:S01]  /*0020*/  S2UR UR6, SR_CTAID.X ;  /* 0x00000000000679c3 */ /* 0x000e220000002500 */
[----:B------:R-:W1:Y:S07]  /*0030*/  LDCU.64 UR4, c[0x0][0x358] ;  /* 0x00006b00ff0477ac */ /* 0x000e6e0008000a00 */
[----:B------:R-:W0:Y:S08]  /*0040*/  LDC R7, c[0x0][0x360] ;  /* 0x0000d800ff077b82 */ /* 0x000e300000000800 */
[----:B------:R-:W2:Y:S01]  /*0050*/  LDC.64 R2, c[0x0][0x380] ;  /* 0x0000e000ff027b82 */ /* 0x000ea20000000a00 */
[----:B0-----:R-:W-:Y:S01]  /*0060*/  IMAD R7, R7, UR6, R0 ;  /* 0x0000000607077c24 */ /* 0x001fe2000f8e0200 */
[----:B------:R-:W0:Y:S03]  /*0070*/  LDCU UR6, c[0x0][0x390] ;  /* 0x00007200ff0677ac */ /* 0x000e260008000800 */
[----:B--2---:R-:W-:-:S05]  /*0080*/  IMAD.WIDE R2, R7, 0x4, R2 ;  /* 0x0000000407027825 */ /* 0x004fca00078e0202 */
[----:B-1----:R-:W0:Y:S02]  /*0090*/  LDG.E R0, desc[UR4][R2.64] ;  /* 0x0000000402007981 */ /* 0x002e24000c1e1900 */
[----:B0-----:R-:W-:-:S13]  /*00a0*/  ISETP.GT.AND P0, PT, R0, UR6, PT ;  /* 0x0000000600007c0c */ /* 0x001fda000bf04270 */
[----:B------:R-:W-:Y:S05]  /*00b0*/  @!P0 EXIT ;  /* 0x000000000000894d */ /* 0x000fea0003800000 */
[----:B------:R-:W0:Y:S02]  /*00c0*/  LDC.64 R4, c[0x0][0x388] ;  /* 0x0000e200ff047b82 */ /* 0x000e240000000a00 */
[----:B0-----:R-:W-:-:S05]  /*00d0*/  IMAD.WIDE R4, R7, 0x4, R4 ;  /* 0x0000000407047825 */ /* 0x001fca00078e0204 */
[----:B------:R-:W-:Y:S04]  /*00e0*/  STG.E desc[UR4][R4.64], RZ ;  /* 0x000000ff04007986 */ /* 0x000fe8000c101904 */
[----:B------:R-:W-:Y:S01]  /*00f0*/  STG.E desc[UR4][R2.64], RZ ;  /* 0x000000ff02007986 */ /* 0x000fe2000c101904 */
[----:B------:R-:W-:Y:S05]  /*0100*/  EXIT ;  /* 0x000000000000794d */ /* 0x000fea0003800000 */
.L_x_6:
        /* <DEDUP_REMOVED lines=15> */
.L_x_13:


//--------------------- .text._Z11plusing2_w2PiS_ --------------------------
	.section	.text._Z11plusing2_w2PiS_,"ax",@progbits
	.align	128
        .global         _Z11plusing2_w2PiS_
        .type           _Z11plusing2_w2PiS_,@function
        .size           _Z11plusing2_w2PiS_,(.L_x_14 - _Z11plusing2_w2PiS_)
        .other          _Z11plusing2_w2PiS_,@"STO_CUDA_ENTRY STV_DEFAULT"
_Z11plusing2_w2PiS_:
.text._Z11plusing2_w2PiS_:
[----:B------:R-:W-:Y:S01]  /*0000*/  LDC R1, c[0x0][0x37c] ;  /* 0x0000df00ff017b82 */ /* 0x000fe20000000800 */
[----:B------:R-:W0:Y:S07]  /*0010*/  S2R R0, SR_TID.X ;  /* 0x0000000000007919 */ /* 0x000e2e0000002100 */
[----:B------:R-:W0:Y:S01]  /*0020*/  S2UR UR6, SR_CTAID.X ;  /* 0x00000000000679c3 */ /* 0x000e220000002500 */
[----:B------:R-:W1:Y:S07]  /*0030*/  LDCU.64 UR4, c[0x0][0x358] ;  /* 0x00006b00ff0477ac */ /* 0x000e6e0008000a00 */
[----:B------:R-:W0:Y:S08]  /*0040*/  LDC R9, c[0x0][0x360] ;  /* 0x0000d800ff097b82 */ /* 0x000e300000000800 */
[----:B------:R-:W2:Y:S08]  /*0050*/  LDC.64 R4, c[0x0][0x388] ;  /* 0x0000e200ff047b82 */ /* 0x000eb00000000a00 */
[----:B------:R-:W3:Y:S01]  /*0060*/  LDC.64 R6, c[0x0][0x380] ;  /* 0x0000e000ff067b82 */ /* 0x000ee20000000a00 */
[----:B0-----:R-:W-:-:S04]  /*0070*/  IMAD R9, R9, UR6, R0 ;  /* 0x0000000609097c24 */ /* 0x001fc8000f8e0200 */
[----:B--2---:R-:W-:-:S06]  /*0080*/  IMAD.WIDE.U32 R2, R9, 0x4, R4 ;  /* 0x0000000409027825 */ /* 0x004fcc00078e0004 */
[----:B-1----:R-:W2:Y:S04]  /*0090*/  LDG.E R2, desc[UR4][R2.64] ;  /* 0x0000000402027981 */ /* 0x002ea8000c1e1900 */
[----:B---3--:R-:W2:Y:S01]  /*00a0*/  LDG.E R7, desc[UR4][R6.64+0x3c] ;  /* 0x00003c0406077981 */ /* 0x008ea2000c1e1900 */
[----:B------:R-:W-:-:S05]  /*00b0*/  IADD3 R9, PT, PT, R9, 0x8000, RZ ;  /* 0x0000800009097810 */ /* 0x000fca0007ffe0ff */
[----:B------:R-:W-:Y:S01]  /*00c0*/  IMAD.WIDE.U32 R4, R9, 0x4, R4 ;  /* 0x0000000409047825 */ /* 0x000fe200078e0004 */
[----:B--2---:R-:W-:-:S05]  /*00d0*/  IADD3 R9, PT, PT, R2, R7, RZ ;  /* 0x0000000702097210 */ /* 0x004fca0007ffe0ff */
[----:B------:R-:W-:Y:S01]  /*00e0*/  STG.E desc[UR4][R4.64], R9 ;  /* 0x0000000904007986 */ /* 0x000fe2000c101904 */
[----:B------:R-:W-:Y:S05]  /*00f0*/  EXIT ;  /* 0x000000000000794d */ /* 0x000fea0003800000 */
.L_x_7:
        /* <DEDUP_REMOVED lines=16> */
.L_x_14:


//--------------------- .text._Z10plusing2_wPiS_  --------------------------
	.section	.text._Z10plusing2_wPiS_,"ax",@progbits
	.align	128
        .global         _Z10plusing2_wPiS_
        .type           _Z10plusing2_wPiS_,@function
        .size           _Z10plusing2_wPiS_,(.L_x_15 - _Z10plusing2_wPiS_)
        .other          _Z10plusing2_wPiS_,@"STO_CUDA_ENTRY STV_DEFAULT"
_Z10plusing2_wPiS_:
.text._Z10plusing2_wPiS_:
        /* <DEDUP_REMOVED lines=11> */
[----:B------:R-:W-:Y:S01]  /*00b0*/  ISETP.NE.AND P0, PT, R3, RZ, PT ;  /* 0x000000ff0300720c */ /* 0x000fe20003f05270 */
[----:B0-----:R-:W-:-:S06]  /*00c0*/  ULEA UR4, UR5, UR4, 0x18 ;  /* 0x0000000405047291 */ /* 0x001fcc000f8ec0ff */
[----:B------:R-:W-:-:S05]  /*00d0*/  LEA R23, R3, UR4, 0x2 ;  /* 0x0000000403177c11 */ /* 0x000fca000f8e10ff */
[----:B--2---:R-:W-:Y:S01]  /*00e0*/  STS [R23], R20 ;  /* 0x0000001417007388 */ /* 0x004fe20000000800 */
[----:B------:R-:W-:Y:S06]  /*00f0*/  BAR.SYNC.DEFER_BLOCKING 0x0 ;  /* 0x0000000000007b1d */ /* 0x000fec0000010000 */
[----:B------:R-:W0:Y:S04]  /*0100*/  LDS.128 R16, [UR4] ;  /* 0x00000004ff107984 */ /* 0x000e280008000c00 */
[----:B------:R-:W1:Y:S04]  /*0110*/  LDS.128 R12, [UR4+0x10] ;  /* 0x00001004ff0c7984 */ /* 0x000e680008000c00 */
[----:B------:R-:W2:Y:S04]  /*0120*/  LDS.128 R8, [UR4+0x20] ;  /* 0x00002004ff087984 */ /* 0x000ea80008000c00 */
[----:B------:R-:W3:Y:S01]  /*0130*/  LDS.128 R4, [UR4+0x30] ;  /* 0x00003004ff047984 */ /* 0x000ee20008000c00 */
[----:B0-----:R-:W-:-:S04]  /*0140*/  IADD3 R16, PT, PT, R18, R16, R17 ;  /* 0x0000001012107210 */ /* 0x001fc80007ffe011 */
[----:B-1----:R-:W-:-:S04]  /*0150*/  IADD3 R12, PT, PT, R12, R19, R16 ;  /* 0x000000130c0c7210 */ /* 0x002fc80007ffe010 */
[----:B------:R-:W-:-:S04]  /*0160*/  IADD3 R12, PT, PT, R14, R13, R12 ;  /* 0x0000000d0e0c7210 */ /* 0x000fc80007ffe00c */
[----:B--2---:R-:W-:-:S04]  /*0170*/  IADD3 R8, PT, PT, R8, R15, R12 ;  /* 0x0000000f08087210 */ /* 0x004fc80007ffe00c */
[----:B------:R-:W-:-:S04]  /*0180*/  IADD3 R8, PT, PT, R10, R9, R8 ;  /* 0x000000090a087210 */ /* 0x000fc80007ffe008 */
[----:B---3--:R-:W-:-:S04]  /*0190*/  IADD3 R4, PT, PT, R4, R11, R8 ;  /* 0x0000000b04047210 */ /* 0x008fc80007ffe008 */
[----:B------:R-:W-:-:S05]  /*01a0*/  IADD3 R4, PT, PT, R6, R5, R4 ;  /* 0x0000000506047210 */ /* 0x000fca0007ffe004 */
[----:B------:R0:W-:Y:S01]  /*01b0*/  STS [UR4], R4 ;  /* 0x00000004ff007988 */ /* 0x0001e20008000804 */
[----:B------:R-:W-:Y:S06]  /*01c0*/  BAR.SYNC.DEFER_BLOCKING 0x0 ;  /* 0x0000000000007b1d */ /* 0x000fec0000010000 */
[----:B------:R-:W-:Y:S05]  /*01d0*/  @P0 EXIT ;  /* 0x000000000000094d */ /* 0x000fea0003800000 */
[----:B------:R-:W1:Y:S01]  /*01e0*/  LDS R5, [UR4] ;  /* 0x00000004ff057984 */ /* 0x000e620008000800 */
[----:B------:R-:W2:Y:S02]  /*01f0*/  LDC.64 R2, c[0x0][0x388] ;  /* 0x0000e200ff027b82 */ /* 0x000ea40000000a00 */
[----:B--2---:R-:W-:-:S05]  /*0200*/  IMAD.WIDE.U32 R2, R0, 0x4, R2 ;  /* 0x0000000400027825 */ /* 0x004fca00078e0002 */
[----:B-1----:R-:W-:Y:S01]  /*0210*/  STG.E desc[UR6][R2.64], R5 ;  /* 0x0000000502007986 */ /* 0x002fe2000c101906 */
[----:B------:R-:W-:Y:S05]  /*0220*/  EXIT ;  /* 0x000000000000794d */ /* 0x000fea0003800000 */
.L_x_8:
        /* <DEDUP_REMOVED lines=13> */
.L_x_15:


//--------------------- .text._Z4smthPiS_S_S_     --------------------------
	.section	.text._Z4smthPiS_S_S_,"ax",@progbits
	.align	128
        .global         _Z4smthPiS_S_S_
        .type           _Z4smthPiS_S_S_,@function
        .size           _Z4smthPiS_S_S_,(.L_x_16 - _Z4smthPiS_S_S_)
        .other          _Z4smthPiS_S_S_,@"STO_CUDA_ENTRY STV_DEFAULT"
_Z4smthPiS_S_S_:
.text._Z4smthPiS_S_S_:
[----:B------:R-:W-:Y:S01]  /*0000*/  LDC R1, c[0x0][0x37c] ;  /* 0x0000df00ff017b82 */ /* 0x000fe20000000800 */
[----:B------:R-:W0:Y:S07]  /*0010*/  S2R R21, SR_TID.X ;  /* 0x0000000000157919 */ /* 0x000e2e0000002100 */
[----:B------:R-:W1:Y:S01]  /*0020*/  S2UR UR6, SR_CTAID.X ;  /* 0x00000000000679c3 */ /* 0x000e620000002500 */
[----:B------:R-:W2:Y:S07]  /*0030*/  LDCU.64 UR4, c[0x0][0x358] ;  /* 0x00006b00ff0477ac */ /* 0x000eae0008000a00 */
[----:B------:R-:W1:Y:S08]  /*0040*/  LDC R7, c[0x0][0x360] ;  /* 0x0000d800ff077b82 */ /* 0x000e700000000800 */
[----:B------:R-:W3:Y:S08]  /*0050*/  LDC.64 R8, c[0x0][0x398] ;  /* 0x0000e600ff087b82 */ /* 0x000ef00000000a00 */
[----:B------:R-:W4:Y:S01]  /*0060*/  LDC.64 R2, c[0x0][0x380] ;  /* 0x0000e000ff027b82 */ /* 0x000f220000000a00 */
[----:B-1----:R-:W-:-:S07]  /*0070*/  IMAD R7, R7, UR6, RZ ;  /* 0x0000000607077c24 */ /* 0x002fce000f8e02ff */
[----:B------:R-:W1:Y:S01]  /*0080*/  LDC.64 R12, c[0x0][0x390] ;  /* 0x0000e400ff0c7b82 */ /* 0x000e620000000a00 */
[----:B0-----:R-:W-:Y:S01]  /*0090*/  IADD3 R11, PT, PT, R7, R21, RZ ;  /* 0x00000015070b7210 */ /* 0x001fe20007ffe0ff */
[----:B---3--:R-:W-:-:S06]  /*00a0*/  IMAD.WIDE.U32 R8, R21, 0x4, R8 ;  /* 0x0000000415087825 */ /* 0x008fcc00078e0008 */
[----:B------:R-:W0:Y:S01]  /*00b0*/  LDC.64 R14, c[0x0][0x398] ;  /* 0x0000e600ff0e7b82 */ /* 0x000e220000000a00 */
[----:B--2---:R-:W2:Y:S01]  /*00c0*/  LDG.E R9, desc[UR4][R8.64] ;  /* 0x0000000408097981 */ /* 0x004ea2000c1e1900 */
[----:B----4-:R-:W-:-:S06]  /*00d0*/  IMAD.WIDE R4, R11, 0x4, R2 ;  /* 0x000000040b047825 */ /* 0x010fcc00078e0202 */
[----:B------:R-:W3:Y:S01]  /*00e0*/  LDC.64 R16, c[0x0][0x388] ;  /* 0x0000e200ff107b82 */ /* 0x000ee20000000a00 */
[----:B------:R-:W2:Y:S01]  /*00f0*/  LDG.E R0, desc[UR4][R4.64] ;  /* 0x0000000404007981 */ /* 0x000ea2000c1e1900 */
[----:B-1----:R-:W-:-:S04]  /*0100*/  IMAD.WIDE R10, R11, 0x4, R12 ;  /* 0x000000040b0a7825 */ /* 0x002fc800078e020c */
[----:B--2---:R-:W-:-:S05]  /*0110*/  IMAD R19, R0, R9, RZ ;  /* 0x0000000900137224 */ /* 0x004fca00078e02ff */
[----:B------:R-:W-:Y:S04]  /*0120*/  STG.E desc[UR4][R10.64], R19 ;  /* 0x000000130a007986 */ /* 0x000fe8000c101904 */
[----:B------:R-:W-:Y:S04]  /*0130*/  STG.E desc[UR4][R10.64+0x200000], R19 ;  /* 0x200000130a007986 */ /* 0x000fe8000c101904 */
[----:B0-----:R-:W2:Y:S01]  /*0140*/  LDG.E R15, desc[UR4][R14.64+0x3c] ;  /* 0x00003c040e0f7981 */ /* 0x001ea2000c1e1900 */
[----:B------:R-:W-:-:S04]  /*0150*/  IMAD.WIDE R12, R7, 0x4, R12 ;  /* 0x00000004070c7825 */ /* 0x000fc800078e020c */
[----:B---3--:R-:W-:Y:S02]  /*0160*/  IMAD.WIDE.U32 R8, R21, 0x4, R16 ;  /* 0x0000000415087825 */ /* 0x008fe400078e0010 */
[----:B------:R-:W0:Y:S01]  /*0170*/  LDC.64 R16, c[0x0][0x388] ;  /* 0x0000e200ff107b82 */ /* 0x000e220000000a00 */
[----:B--2---:R-:W-:Y:S04]  /*0180*/  STG.E desc[UR4][R12.64+0x20003c], R15 ;  /* 0x20003c0f0c007986 */ /* 0x004fe8000c101904 */
[----:B------:R-:W2:Y:S04]  /*0190*/  LDG.E R9, desc[UR4][R8.64] ;  /* 0x0000000408097981 */ /* 0x000ea8000c1e1900 */
[----:B------:R-:W2:Y:S02]  /*01a0*/  LDG.E R0, desc[UR4][R4.64] ;  /* 0x0000000404007981 */ /* 0x000ea4000c1e1900 */
[----:B--2---:R-:W-:-:S05]  /*01b0*/  IMAD R21, R0, R9, RZ ;  /* 0x0000000900157224 */ /* 0x004fca00078e02ff */
[----:B------:R-:W-:Y:S04]  /*01c0*/  STG.E desc[UR4][R4.64], R21 ;  /* 0x0000001504007986 */ /* 0x000fe8000c101904 */
[----:B------:R-:W-:Y:S04]  /*01d0*/  STG.E desc[UR4][R4.64+0x200000], R21 ;  /* 0x2000001504007986 */ /* 0x000fe8000c101904 */
[----:B0-----:R-:W2:Y:S01]  /*01e0*/  LDG.E R17, desc[UR4][R16.64+0x3c] ;  /* 0x00003c0410117981 */ /* 0x001ea2000c1e1900 */
[----:B------:R-:W-:-:S05]  /*01f0*/  IMAD.WIDE R2, R7, 0x4, R2 ;  /* 0x0000000407027825 */ /* 0x000fca00078e0202 */
[----:B--2---:R-:W-:Y:S01]  /*0200*/  STG.E desc[UR4][R2.64+0x20003c], R17 ;  /* 0x20003c1102007986 */ /* 0x004fe2000c101904 */
[----:B------:R-:W-:Y:S05]  /*0210*/  EXIT ;  /* 0x000000000000794d */ /* 0x000fea0003800000 */
.L_x_9:
        /* <DEDUP_REMOVED lines=14> */
.L_x_16:


//--------------------- .text._Z9T_binary3PiS_    --------------------------
	.section	.text._Z9T_binary3PiS_,"ax",@progbits
	.align	128
        .global         _Z9T_binary3PiS_
        .type           _Z9T_binary3PiS_,@function
        .size           _Z9T_binary3PiS_,(.L_x_17 - _Z9T_binary3PiS_)
        .other          _Z9T_binary3PiS_,@"STO_CUDA_ENTRY STV_DEFAULT"
_Z9T_binary3PiS_:
.text._Z9T_binary3PiS_:
[----:B------:R-:W-:Y:S01]  /*0000*/  LDC R1, c[0x0][0x37c] ;  /* 0x0000df00ff017b82 */ /* 0x000fe20000000800 */
[----:B------:R-:W0:Y:S07]  /*0010*/  S2R R8, SR_TID.X ;  /* 0x0000000000087919 */ /* 0x000e2e0000002100 */
[----:B------:R-:W0:Y:S01]  /*0020*/  LDC.64 R2, c[0x0][0x388] ;  /* 0x0000e200ff027b82 */ /* 0x000e220000000a00 */
[----:B------:R-:W1:Y:S01]  /*0030*/  LDCU.64 UR4, c[0x0][0x358] ;  /* 0x00006b00ff0477ac */ /* 0x000e620008000a00 */
[----:B0-----:R-:W-:-:S06]  /*0040*/  IMAD.WIDE.U32 R2, R8, 0x4, R2 ;  /* 0x0000000408027825 */ /* 0x001fcc00078e0002 */
[----:B-1----:R-:W2:Y:S01]  /*0050*/  LDG.E R2, desc[UR4][R2.64] ;  /* 0x0000000402027981 */ /* 0x002ea2000c1e1900 */
[----:B------:R-:W0:Y:S01]  /*0060*/  S2UR UR6, SR_CTAID.X ;  /* 0x00000000000679c3 */ /* 0x000e220000002500 */
[----:B--2---:R-:W1:Y:S01]  /*0070*/  I2F.U32.RP R0, R2 ;  /* 0x0000000200007306 */ /* 0x004e620000209000 */
[----:B------:R-:W-:Y:S02]  /*0080*/  IADD3 R7, PT, PT, RZ, -R2, RZ ;  /* 0x80000002ff077210 */ /* 0x000fe40007ffe0ff */
[----:B------:R-:W-:-:S05]  /*0090*/  ISETP.NE.U32.AND P2, PT, R2, RZ, PT ;  /* 0x000000ff0200720c */ /* 0x000fca0003f45070 */
[----:B-1----:R-:W1:Y:S02]  /*00a0*/  MUFU.RCP R0, R0 ;  /* 0x0000000000007308 */ /* 0x002e640000001000 */
[----:B-1----:R-:W-:-:S06]  /*00b0*/  IADD3 R4, PT, PT, R0, 0xffffffe, RZ ;  /* 0x0ffffffe00047810 */ /* 0x002fcc0007ffe0ff */
[----:B------:R1:W2:Y:S02]  /*00c0*/  F2I.FTZ.U32.TRUNC.NTZ R5, R4 ;  /* 0x0000000400057305 */ /* 0x0002a4000021f000 */
[----:B-1----:R-:W-:Y:S02]  /*00d0*/  IMAD.MOV.U32 R4, RZ, RZ, RZ ;  /* 0x000000ffff047224 */ /* 0x002fe400078e00ff */
[----:B--2---:R-:W-:-:S04]  /*00e0*/  IMAD R7, R7, R5, RZ ;  /* 0x0000000507077224 */ /* 0x004fc800078e02ff */
[----:B------:R-:W-:Y:S02]  /*00f0*/  IMAD.HI.U32 R5, R5, R7, R4 ;  /* 0x0000000705057227 */ /* 0x000fe400078e0004 */
[----:B------:R-:W1:Y:S04]  /*0100*/  LDC R7, c[0x0][0x360] ;  /* 0x0000d800ff077b82 */ /* 0x000e680000000800 */
[----:B0-----:R-:W-:-:S04]  /*0110*/  IMAD.HI.U32 R6, R5, UR6, RZ ;  /* 0x0000000605067c27 */ /* 0x001fc8000f8e00ff */
[----:B------:R-:W0:Y:S01]  /*0120*/  LDC.64 R4, c[0x0][0x380] ;  /* 0x0000e000ff047b82 */ /* 0x000e220000000a00 */
[----:B------:R-:W-:-:S05]  /*0130*/  IADD3 R3, PT, PT, -R6, RZ, RZ ;  /* 0x000000ff06037210 */ /* 0x000fca0007ffe1ff */
[----:B------:R-:W-:-:S05]  /*0140*/  IMAD R3, R2, R3, UR6 ;  /* 0x0000000602037e24 */ /* 0x000fca000f8e0203 */
[----:B------:R-:W-:Y:S01]  /*0150*/  ISETP.GE.U32.AND P0, PT, R3, R2, PT ;  /* 0x000000020300720c */ /* 0x000fe20003f06070 */
[----:B-1----:R-:W-:-:S12]  /*0160*/  IMAD R7, R7, UR6, RZ ;  /* 0x0000000607077c24 */ /* 0x002fd8000f8e02ff */
[----:B------:R-:W-:Y:S01]  /*0170*/  @P0 IMAD.IADD R3, R3, 0x1, -R2 ;  /* 0x0000000103030824 */ /* 0x000fe200078e0a02 */
[----:B------:R-:W-:-:S04]  /*0180*/  @P0 IADD3 R6, PT, PT, R6, 0x1, RZ ;  /* 0x0000000106060810 */ /* 0x000fc80007ffe0ff */
[----:B------:R-:W-:Y:S02]  /*0190*/  ISETP.GE.U32.AND P1, PT, R3, R2, PT ;  /* 0x000000020300720c */ /* 0x000fe40003f26070 */
[----:B------:R-:W-:-:S11]  /*01a0*/  IADD3 R3, PT, PT, R7, R8, RZ ;  /* 0x0000000807037210 */ /* 0x000fd60007ffe0ff */
[----:B------:R-:W-:Y:S01]  /*01b0*/  @P1 VIADD R6, R6, 0x1 ;  /* 0x0000000106061836 */ /* 0x000fe20000000000 */
[----:B------:R-:W-:Y:S01]  /*01c0*/  @!P2 LOP3.LUT R6, RZ, R2, RZ, 0x33, !PT ;  /* 0x00000002ff06a212 */ /* 0x000fe200078e33ff */
[----:B0-----:R-:W-:-:S03]  /*01d0*/  IMAD.WIDE R2, R3, 0x4, R4 ;  /* 0x0000000403027825 */ /* 0x001fc600078e0204 */
[----:B------:R-:W-:Y:S01]  /*01e0*/  LOP3.LUT R9, R6, 0x1, RZ, 0xc0, !PT ;  /* 0x0000000106097812 */ /* 0x000fe200078ec0ff */
[----:B------:R-:W-:-:S04]  /*01f0*/  IMAD.WIDE R4, R7, 0x4, R4 ;  /* 0x0000000407047825 */ /* 0x000fc800078e0204 */
[----:B------:R-:W-:Y:S01]  /*0200*/  HFMA2 R7, -RZ, RZ, 0, 5.9604644775390625e-08 ;  /* 0x00000001ff077431 */ /* 0x000fe200000001ff */
[----:B------:R-:W-:Y:S04]  /*0210*/  STG.E desc[UR4][R2.64], R9 ;  /* 0x0000000902007986 */ /* 0x000fe8000c101904 */
[----:B------:R-:W-:Y:S04]  /*0220*/  STG.E desc[UR4][R2.64+0x200000], R9 ;  /* 0x2000000902007986 */ /* 0x000fe8000c101904 */
[----:B------:R-:W-:Y:S01]  /*0230*/  STG.E desc[UR4][R4.64+0x20003c], R7 ;  /* 0x20003c0704007986 */ /* 0x000fe2000c101904 */
[----:B------:R-:W-:Y:S05]  /*0240*/  EXIT ;  /* 0x000000000000794d */ /* 0x000fea0003800000 */
.L_x_10:
        /* <DEDUP_REMOVED lines=11> */
.L_x_17:


//--------------------- .nv.shared.reserved.0     --------------------------
	.section	.nv.shared.reserved.0,"aw",@nobits
	.weak		__nv_reservedSMEM_offset_0_alias
	.size		__nv_reservedSMEM_offset_0_alias, 0, 64
	.other		__nv_reservedSMEM_offset_0_alias,@"STO_CUDA_RESERVED_SHARED STV_DEFAULT"
__nv_reservedSMEM_offset_0_alias:
	.zero		0
	.zero		64


//--------------------- .nv.shared._Z4max1Pi      --------------------------
	.section	.nv.shared._Z4max1Pi,"aw",@nobits
	.sectionflags	@""
	.align	4
.nv.shared._Z4max1Pi:
	.zero		5120


//--------------------- .nv.shared._Z10plusing2_wPiS_ --------------------------
	.section	.nv.shared._Z10plusing2_wPiS_,"aw",@nobits
	.sectionflags	@""
	.align	4
.nv.shared._Z10plusing2_wPiS_:
	.zero		1088


//--------------------- .nv.constant0._Z7kermax2Pii --------------------------
	.section	.nv.constant0._Z7kermax2Pii,"a",@progbits
	.sectionflags	@""
	.align	4
.nv.constant0._Z7kermax2Pii:
	.zero		908


//--------------------- .nv.constant0._Z4max1Pi   --------------------------
	.section	.nv.constant0._Z4max1Pi,"a",@progbits
	.sectionflags	@""
	.align	4
.nv.constant0._Z4max1Pi:
	.zero		904


//--------------------- .nv.constant0._Z7zeroingPiS_i --------------------------
	.section	.nv.constant0._Z7zeroingPiS_i,"a",@progbits
	.sectionflags	@""
	.align	4
.nv.constant0._Z7zeroingPiS_i:
	.zero		916


//--------------------- .nv.constant0._Z11plusing2_w2PiS_ --------------------------
	.section	.nv.constant0._Z11plusing2_w2PiS_,"a",@progbits
	.sectionflags	@""
	.align	4
.nv.constant0._Z11plusing2_w2PiS_:
	.zero		912


//--------------------- .nv.constant0._Z10plusing2_wPiS_ --------------------------
	.section	.nv.constant0._Z10plusing2_wPiS_,"a",@progbits
	.sectionflags	@""
	.align	4
.nv.constant0._Z10plusing2_wPiS_:
	.zero		912


//--------------------- .nv.constant0._Z4smthPiS_S_S_ --------------------------
	.section	.nv.constant0._Z4smthPiS_S_S_,"a",@progbits
	.sectionflags	@""
	.align	4
.nv.constant0._Z4smthPiS_S_S_:
	.zero		928


//--------------------- .nv.constant0._Z9T_binary3PiS_ --------------------------
	.section	.nv.constant0._Z9T_binary3PiS_,"a",@progbits
	.sectionflags	@""
	.align	4
.nv.constant0._Z9T_binary3PiS_:
	.zero		912


//--------------------- SYMBOLS --------------------------

	.type		.nv.reservedSmem.offset0,@object
	.size		.nv.reservedSmem.offset0,0x4
	.type		.nv.reservedSmem.cap,@object
	.size		.nv.reservedSmem.cap,0x4
